	.headerflags	@"EF_CUDA_TEXMODE_UNIFIED EF_CUDA_64BIT_ADDRESS EF_CUDA_ACCELERATORS EF_CUDA_SM90 EF_CUDA_VIRTUAL_SM(EF_CUDA_SM90)"
	.elftype	@"ET_EXEC"


//--------------------- .nv.info                  --------------------------
	.section	.nv.info,"",@"SHT_CUDA_INFO"
	.align	4


	//----- nvinfo : EIATTR_REGCOUNT
	.align		4
        /*0000*/ 	.byte	0x04, 0x2f
        /*0002*/ 	.short	(.L_1 - .L_0)
	.align		4
.L_0:
        /*0004*/ 	.word	index@(triton_poi_fused_add_addmm_mul_83)
        /*0008*/ 	.word	0x0000001e


	//----- nvinfo : EIATTR_MIN_STACK_SIZE
	.align		4
.L_1:
        /*000c*/ 	.byte	0x04, 0x12
        /*000e*/ 	.short	(.L_3 - .L_2)
	.align		4
.L_2:
        /*0010*/ 	.word	index@(triton_poi_fused_add_addmm_mul_83)
        /*0014*/ 	.word	0x00000000


	//----- nvinfo : EIATTR_FRAME_SIZE
	.align		4
.L_3:
        /*0018*/ 	.byte	0x04, 0x11
        /*001a*/ 	.short	(.L_5 - .L_4)
	.align		4
.L_4:
        /*001c*/ 	.word	index@(triton_poi_fused_add_addmm_mul_83)
        /*0020*/ 	.word	0x00000000


	//----- nvinfo : EIATTR_MIN_STACK_SIZE
	.align		4
.L_5:
        /*0024*/ 	.byte	0x04, 0x12
        /*0026*/ 	.short	(.L_7 - .L_6)
	.align		4
.L_6:
        /*0028*/ 	.word	index@(triton_poi_fused_add_addmm_mul_83)
        /*002c*/ 	.word	0x00000000
.L_7:


//--------------------- .nv.info.triton_poi_fused_add_addmm_mul_83 --------------------------
	.section	.nv.info.triton_poi_fused_add_addmm_mul_83,"",@"SHT_CUDA_INFO"
	.sectionflags	@""
	.align	4


	//----- nvinfo : EIATTR_CUDA_API_VERSION
	.align		4
        /*0000*/ 	.byte	0x04, 0x37
        /*0002*/ 	.short	(.L_9 - .L_8)
.L_8:
        /*0004*/ 	.word	0x0000007c


	//----- nvinfo : EIATTR_KPARAM_INFO
	.align		4
.L_9:
        /*0008*/ 	.byte	0x04, 0x17
        /*000a*/ 	.short	(.L_11 - .L_10)
.L_10:
        /*000c*/ 	.word	0x00000000
        /*0010*/ 	.short	0x0004
        /*0012*/ 	.short	0x0020
        /*0014*/ 	.byte	0x00, 0xf0, 0x11, 0x00


	//----- nvinfo : EIATTR_KPARAM_INFO
	.align		4
.L_11:
        /*0018*/ 	.byte	0x04, 0x17
        /*001a*/ 	.short	(.L_13 - .L_12)
.L_12:
        /*001c*/ 	.word	0x00000000
        /*0020*/ 	.short	0x0003
        /*0022*/ 	.short	0x0018
        /*0024*/ 	.byte	0x00, 0xf4, 0x21, 0x00


	//----- nvinfo : EIATTR_KPARAM_INFO
	.align		4
.L_13:
        /*0028*/ 	.byte	0x04, 0x17
        /*002a*/ 	.short	(.L_15 - .L_14)
.L_14:
        /*002c*/ 	.word	0x00000000
        /*0030*/ 	.short	0x0002
        /*0032*/ 	.short	0x0010
        /*0034*/ 	.byte	0x00, 0xf4, 0x21, 0x00


	//----- nvinfo : EIATTR_KPARAM_INFO
	.align		4
.L_15:
        /*0038*/ 	.byte	0x04, 0x17
        /*003a*/ 	.short	(.L_17 - .L_16)
.L_16:
        /*003c*/ 	.word	0x00000000
        /*0040*/ 	.short	0x0001
        /*0042*/ 	.short	0x0008
        /*0044*/ 	.byte	0x00, 0xf4, 0x21, 0x00


	//----- nvinfo : EIATTR_KPARAM_INFO
	.align		4
.L_17:
        /*0048*/ 	.byte	0x04, 0x17
        /*004a*/ 	.short	(.L_19 - .L_18)
.L_18:
        /*004c*/ 	.word	0x00000000
        /*0050*/ 	.short	0x0000
        /*0052*/ 	.short	0x0000
        /*0054*/ 	.byte	0x00, 0xf4, 0x21, 0x00


	//----- nvinfo : EIATTR_SPARSE_MMA_MASK
	.align		4
.L_19:
        /*0058*/ 	.byte	0x03, 0x50
        /*005a*/ 	.short	0x0000


	//----- nvinfo : EIATTR_MAXREG_COUNT
	.align		4
        /*005c*/ 	.byte	0x03, 0x1b
        /*005e*/ 	.short	0x00ff


	//----- nvinfo : EIATTR_EXIT_INSTR_OFFSETS
	.align		4
        /*0060*/ 	.byte	0x04, 0x1c
        /*0062*/ 	.short	(.L_21 - .L_20)


	//   ....[0]....
.L_20:
        /*0064*/ 	.word	0x00000320


	//----- nvinfo : EIATTR_REQNTID
	.align		4
.L_21:
        /*0068*/ 	.byte	0x04, 0x10
        /*006a*/ 	.short	(.L_23 - .L_22)
.L_22:
        /*006c*/ 	.word	0x00000080
        /*0070*/ 	.word	0x00000001
        /*0074*/ 	.word	0x00000001


	//----- nvinfo : EIATTR_CBANK_PARAM_SIZE
	.align		4
.L_23:
        /*0078*/ 	.byte	0x03, 0x19
        /*007a*/ 	.short	0x0024


	//----- nvinfo : EIATTR_PARAM_CBANK
	.align		4
        /*007c*/ 	.byte	0x04, 0x0a
        /*007e*/ 	.short	(.L_25 - .L_24)
	.align		4
.L_24:
        /*0080*/ 	.word	index@(.nv.constant0.triton_poi_fused_add_addmm_mul_83)
        /*0084*/ 	.short	0x0210
        /*0086*/ 	.short	0x0024


	//----- nvinfo : EIATTR_SW_WAR
	.align		4
.L_25:
        /*0088*/ 	.byte	0x04, 0x36
        /*008a*/ 	.short	(.L_27 - .L_26)
.L_26:
        /*008c*/ 	.word	0x00000008
.L_27:


//--------------------- .nv.callgraph             --------------------------
	.section	.nv.callgraph,"",@"SHT_CUDA_CALLGRAPH"
	.align	4
	.sectionentsize	8
	.align		4
        /*0000*/ 	.word	0x00000000
	.align		4
        /*0004*/ 	.word	0xffffffff
	.align		4
        /*0008*/ 	.word	0x00000000
	.align		4
        /*000c*/ 	.word	0xfffffffe
	.align		4
        /*0010*/ 	.word	0x00000000
	.align		4
        /*0014*/ 	.word	0xfffffffd
	.align		4
        /*0018*/ 	.word	0x00000000
	.align		4
        /*001c*/ 	.word	0xfffffffc


//--------------------- .text.triton_poi_fused_add_addmm_mul_83 --------------------------
	.section	.text.triton_poi_fused_add_addmm_mul_83,"ax",@progbits
	.align	128
        .global         triton_poi_fused_add_addmm_mul_83
        .type           triton_poi_fused_add_addmm_mul_83,@function
        .size           triton_poi_fused_add_addmm_mul_83,(.L_x_1 - triton_poi_fused_add_addmm_mul_83)
        .other          triton_poi_fused_add_addmm_mul_83,@"STO_CUDA_ENTRY STV_DEFAULT"
triton_poi_fused_add_addmm_mul_83:
.text.triton_poi_fused_add_addmm_mul_83:
[----:B------:R-:W-:Y:S01]  /*0000*/  LDC R1, c[0x0][0x28] ;  /* 0x00000a00ff017b82 */ /* 0x000fe20000000800 */
[----:B------:R-:W1:Y:S07]  /*0010*/  S2R R0, SR_TID.X ;  /* 0x0000000000007919 */ /* 0x000e6e0000002100 */
[----:B------:R-:W2:Y:S01]  /*0020*/  LDC.64 R4, c[0x0][0x220] ;  /* 0x00008800ff047b82 */ /* 0x000ea20000000a00 */
[----:B------:R-:W-:Y:S01]  /*0030*/  ULDC.64 UR4, c[0x0][0x208] ;  /* 0x0000820000047ab9 */ /* 0x000fe20000000a00 */
[----:B------:R-:W3:Y:S06]  /*0040*/  S2R R3, SR_CTAID.X ;  /* 0x0000000000037919 */ /* 0x000eec0000002500 */
[----:B------:R-:W4:Y:S08]  /*0050*/  LDC.64 R8, c[0x0][0x218] ;  /* 0x00008600ff087b82 */ /* 0x000f300000000a00 */
[----:B------:R-:W5:Y:S01]  /*0060*/  LDC.64 R12, c[0x0][0x210] ;  /* 0x00008400ff0c7b82 */ /* 0x000f620000000a00 */
[----:B-1----:R-:W-:-:S04]  /*0070*/  SHF.L.U32 R0, R0, 0x2, RZ ;  /* 0x0000000200007819 */ /* 0x002fc800000006ff */
[----:B------:R-:W-:-:S04]  /*0080*/  LOP3.LUT R0, R0, 0x1fc, RZ, 0xc0, !PT ;  /* 0x000001fc00007812 */ /* 0x000fc800078ec0ff */
[----:B---3--:R-:W-:-:S04]  /*0090*/  LEA R0, R3, R0, 0x9 ;  /* 0x0000000003007211 */ /* 0x008fc800078e48ff */
[----:B------:R-:W-:Y:S01]  /*00a0*/  SHF.R.S32.HI R3, RZ, 0x1f, R0 ;  /* 0x0000001fff037819 */ /* 0x000fe20000011400 */
[----:B------:R-:W-:-:S03]  /*00b0*/  IMAD.HI R6, R0, 0x38e38e39, RZ ;  /* 0x38e38e3900067827 */ /* 0x000fc600078e02ff */
[----:B------:R-:W-:Y:S02]  /*00c0*/  LEA.HI R2, R3, R0, RZ, 0x9 ;  /* 0x0000000003027211 */ /* 0x000fe400078f48ff */
[----:B------:R-:W-:Y:S02]  /*00d0*/  SHF.R.U32.HI R7, RZ, 0x1f, R6 ;  /* 0x0000001fff077819 */ /* 0x000fe40000011606 */
[----:B------:R-:W-:Y:S02]  /*00e0*/  LOP3.LUT R3, R2, 0xfffffe00, RZ, 0xc0, !PT ;  /* 0xfffffe0002037812 */ /* 0x000fe400078ec0ff */
[----:B------:R-:W-:Y:S02]  /*00f0*/  LEA.HI.SX32 R6, R6, R7, 0x15 ;  /* 0x0000000706067211 */ /* 0x000fe400078faaff */
[----:B------:R-:W-:-:S05]  /*0100*/  IADD3 R3, R0, -R3, RZ ;  /* 0x8000000300037210 */ /* 0x000fca0007ffe0ff */
[----:B------:R-:W-:Y:S02]  /*0110*/  IMAD R25, R6, 0x2400, R3 ;  /* 0x0000240006197824 */ /* 0x000fe400078e0203 */
[----:B--2---:R-:W-:-:S04]  /*0120*/  IMAD.WIDE R4, R3, 0x4, R4 ;  /* 0x0000000403047825 */ /* 0x004fc800078e0204 */
[----:B------:R-:W-:Y:S02]  /*0130*/  IMAD R7, R6, -0x2200, R25 ;  /* 0xffffde0006077824 */ /* 0x000fe400078e0219 */
[----:B-----5:R-:W-:-:S04]  /*0140*/  IMAD.WIDE R24, R25, 0x4, R12 ;  /* 0x0000000419187825 */ /* 0x020fc800078e020c */
[----:B----4-:R-:W-:Y:S01]  /*0150*/  IMAD.WIDE R8, R7, 0x4, R8 ;  /* 0x0000000407087825 */ /* 0x010fe200078e0208 */
[----:B------:R-:W2:Y:S04]  /*0160*/  LDG.E.EL.128 R20, desc[UR4][R24.64+0x6000] ;  /* 0x0060000418147981 */ /* 0x000ea8000c2e1d00 */
[----:B------:R-:W3:Y:S01]  /*0170*/  LDG.E.EL.128 R4, desc[UR4][R4.64] ;  /* 0x0000000404047981 */ /* 0x000ee2000c2e1d00 */
[----:B------:R-:W-:-:S03]  /*0180*/  IMAD.WIDE R16, R0, 0x4, R12 ;  /* 0x0000000400107825 */ /* 0x000fc600078e020c */
[----:B------:R-:W3:Y:S04]  /*0190*/  LDG.E.EL.128 R8, desc[UR4][R8.64] ;  /* 0x0000000408087981 */ /* 0x000ee8000c2e1d00 */
[----:B------:R-:W4:Y:S04]  /*01a0*/  LDG.E.EL.128 R12, desc[UR4][R24.64+0x6800] ;  /* 0x00680004180c7981 */ /* 0x000f28000c2e1d00 */
[----:B------:R-:W2:Y:S01]  /*01b0*/  LDG.E.128 R16, desc[UR4][R16.64] ;  /* 0x0000000410107981 */ /* 0x000ea2000c1e1d00 */
[----:B------:R-:W-:-:S05]  /*01c0*/  SHF.R.S32.HI R26, RZ, 0x9, R2 ;  /* 0x00000009ff1a7819 */ /* 0x000fca0000011402 */
[----:B------:R-:W-:-:S05]  /*01d0*/  IMAD.HI R2, R26, 0x38e38e39, RZ ;  /* 0x38e38e391a027827 */ /* 0x000fca00078e02ff */
[----:B------:R-:W-:-:S04]  /*01e0*/  SHF.R.U32.HI R3, RZ, 0x1f, R2 ;  /* 0x0000001fff037819 */ /* 0x000fc80000011602 */
[----:B------:R-:W-:Y:S02]  /*01f0*/  LEA.HI.SX32 R27, R2, R3, 0x1e ;  /* 0x00000003021b7211 */ /* 0x000fe400078ff2ff */
[----:B------:R-:W1:Y:S03]  /*0200*/  LDC.64 R2, c[0x0][0x228] ;  /* 0x00008a00ff027b82 */ /* 0x000e660000000a00 */
[----:B------:R-:W-:-:S05]  /*0210*/  IMAD R27, R27, -0x12, R26 ;  /* 0xffffffee1b1b7824 */ /* 0x000fca00078e021a */
[C---:B------:R-:W-:Y:S02]  /*0220*/  ISETP.NE.AND P0, PT, R27.reuse, 0xd, PT ;  /* 0x0000000d1b00780c */ /* 0x040fe40003f05270 */
[----:B------:R-:W-:Y:S01]  /*0230*/  ISETP.NE.AND P1, PT, R27, 0xc, PT ;  /* 0x0000000c1b00780c */ /* 0x000fe20003f25270 */
[----:B-1----:R-:W-:-:S04]  /*0240*/  IMAD.WIDE R2, R0, 0x4, R2 ;  /* 0x0000000400027825 */ /* 0x002fc800078e0202 */
[----:B---3--:R-:W-:Y:S01]  /*0250*/  FADD R27, R8, R4 ;  /* 0x00000004081b7221 */ /* 0x008fe20000000000 */
[----:B------:R-:W-:Y:S01]  /*0260*/  FADD R4, R9, R5 ;  /* 0x0000000509047221 */ /* 0x000fe20000000000 */
[----:B------:R-:W-:Y:S01]  /*0270*/  FADD R5, R10, R6 ;  /* 0x000000060a057221 */ /* 0x000fe20000000000 */
[----:B------:R-:W-:Y:S01]  /*0280*/  FADD R6, R11, R7 ;  /* 0x000000070b067221 */ /* 0x000fe20000000000 */
[----:B----4-:R-:W-:Y:S01]  /*0290*/  FADD R12, R12, R27 ;  /* 0x0000001b0c0c7221 */ /* 0x010fe20000000000 */
[----:B------:R-:W-:Y:S01]  /*02a0*/  FADD R13, R13, R4 ;  /* 0x000000040d0d7221 */ /* 0x000fe20000000000 */
[----:B------:R-:W-:Y:S01]  /*02b0*/  FADD R14, R14, R5 ;  /* 0x000000050e0e7221 */ /* 0x000fe20000000000 */
[----:B------:R-:W-:Y:S01]  /*02c0*/  FADD R15, R15, R6 ;  /* 0x000000060f0f7221 */ /* 0x000fe20000000000 */
[----:B--2---:R-:W-:Y:S02]  /*02d0*/  @P0 SEL R12, R20, R16, !P1 ;  /* 0x00000010140c0207 */ /* 0x004fe40004800000 */
[----:B------:R-:W-:-:S02]  /*02e0*/  @P0 SEL R13, R21, R17, !P1 ;  /* 0x00000011150d0207 */ /* 0x000fc40004800000 */
[----:B------:R-:W-:Y:S02]  /*02f0*/  @P0 SEL R14, R22, R18, !P1 ;  /* 0x00000012160e0207 */ /* 0x000fe40004800000 */
[----:B------:R-:W-:-:S05]  /*0300*/  @P0 SEL R15, R23, R19, !P1 ;  /* 0x00000013170f0207 */ /* 0x000fca0004800000 */
[----:B------:R-:W-:Y:S01]  /*0310*/  STG.E.128 desc[UR4][R2.64], R12 ;  /* 0x0000000c02007986 */ /* 0x000fe2000c101d04 */
[----:B------:R-:W-:Y:S05]  /*0320*/  EXIT ;  /* 0x000000000000794d */ /* 0x000fea0003800000 */
.L_x_0:
[----:B------:R-:W-:-:S00]  /*0330*/  BRA `(.L_x_0) ;  /* 0xfffffffc00fc7947 */ /* 0x000fc0000383ffff */
[----:B------:R-:W-:-:S00]  /*0340*/  NOP ;  /* 0x0000000000007918 */ /* 0x000fc00000000000 */
        /* <DEDUP_REMOVED lines=11> */
.L_x_1:


//--------------------- .nv.constant0.triton_poi_fused_add_addmm_mul_83 --------------------------
	.section	.nv.constant0.triton_poi_fused_add_addmm_mul_83,"a",@progbits
	.sectionflags	@""
	.align	4
.nv.constant0.triton_poi_fused_add_addmm_mul_83:
	.zero		564
